	.headerflags	@"EF_CUDA_TEXMODE_UNIFIED EF_CUDA_64BIT_ADDRESS EF_CUDA_ACCELERATORS EF_CUDA_SM90 EF_CUDA_VIRTUAL_SM(EF_CUDA_SM90)"
	.elftype	@"ET_EXEC"


//--------------------- .nv.info                  --------------------------
	.section	.nv.info,"",@"SHT_CUDA_INFO"
	.align	4


	//----- nvinfo : EIATTR_REGCOUNT
	.align		4
        /*0000*/ 	.byte	0x04, 0x2f
        /*0002*/ 	.short	(.L_1 - .L_0)
	.align		4
.L_0:
        /*0004*/ 	.word	index@(triton_poi_fused_clone_native_batch_norm_backward_36)
        /*0008*/ 	.word	0x0000000e


	//----- nvinfo : EIATTR_MIN_STACK_SIZE
	.align		4
.L_1:
        /*000c*/ 	.byte	0x04, 0x12
        /*000e*/ 	.short	(.L_3 - .L_2)
	.align		4
.L_2:
        /*0010*/ 	.word	index@(triton_poi_fused_clone_native_batch_norm_backward_36)
        /*0014*/ 	.word	0x00000000


	//----- nvinfo : EIATTR_FRAME_SIZE
	.align		4
.L_3:
        /*0018*/ 	.byte	0x04, 0x11
        /*001a*/ 	.short	(.L_5 - .L_4)
	.align		4
.L_4:
        /*001c*/ 	.word	index@(triton_poi_fused_clone_native_batch_norm_backward_36)
        /*0020*/ 	.word	0x00000000


	//----- nvinfo : EIATTR_MIN_STACK_SIZE
	.align		4
.L_5:
        /*0024*/ 	.byte	0x04, 0x12
        /*0026*/ 	.short	(.L_7 - .L_6)
	.align		4
.L_6:
        /*0028*/ 	.word	index@(triton_poi_fused_clone_native_batch_norm_backward_36)
        /*002c*/ 	.word	0x00000000
.L_7:


//--------------------- .nv.info.triton_poi_fused_clone_native_batch_norm_backward_36 --------------------------
	.section	.nv.info.triton_poi_fused_clone_native_batch_norm_backward_36,"",@"SHT_CUDA_INFO"
	.sectionflags	@""
	.align	4


	//----- nvinfo : EIATTR_CUDA_API_VERSION
	.align		4
        /*0000*/ 	.byte	0x04, 0x37
        /*0002*/ 	.short	(.L_9 - .L_8)
.L_8:
        /*0004*/ 	.word	0x0000007c


	//----- nvinfo : EIATTR_KPARAM_INFO
	.align		4
.L_9:
        /*0008*/ 	.byte	0x04, 0x17
        /*000a*/ 	.short	(.L_11 - .L_10)
.L_10:
        /*000c*/ 	.word	0x00000000
        /*0010*/ 	.short	0x0003
        /*0012*/ 	.short	0x0018
        /*0014*/ 	.byte	0x00, 0xf0, 0x11, 0x00


	//----- nvinfo : EIATTR_KPARAM_INFO
	.align		4
.L_11:
        /*0018*/ 	.byte	0x04, 0x17
        /*001a*/ 	.short	(.L_13 - .L_12)
.L_12:
        /*001c*/ 	.word	0x00000000
        /*0020*/ 	.short	0x0002
        /*0022*/ 	.short	0x0010
        /*0024*/ 	.byte	0x00, 0xf4, 0x21, 0x00


	//----- nvinfo : EIATTR_KPARAM_INFO
	.align		4
.L_13:
        /*0028*/ 	.byte	0x04, 0x17
        /*002a*/ 	.short	(.L_15 - .L_14)
.L_14:
        /*002c*/ 	.word	0x00000000
        /*0030*/ 	.short	0x0001
        /*0032*/ 	.short	0x0008
        /*0034*/ 	.byte	0x00, 0xf4, 0x21, 0x00


	//----- nvinfo : EIATTR_KPARAM_INFO
	.align		4
.L_15:
        /*0038*/ 	.byte	0x04, 0x17
        /*003a*/ 	.short	(.L_17 - .L_16)
.L_16:
        /*003c*/ 	.word	0x00000000
        /*0040*/ 	.short	0x0000
        /*0042*/ 	.short	0x0000
        /*0044*/ 	.byte	0x00, 0xf4, 0x21, 0x00


	//----- nvinfo : EIATTR_SPARSE_MMA_MASK
	.align		4
.L_17:
        /*0048*/ 	.byte	0x03, 0x50
        /*004a*/ 	.short	0x0000


	//----- nvinfo : EIATTR_MAXREG_COUNT
	.align		4
        /*004c*/ 	.byte	0x03, 0x1b
        /*004e*/ 	.short	0x00ff


	//----- nvinfo : EIATTR_EXIT_INSTR_OFFSETS
	.align		4
        /*0050*/ 	.byte	0x04, 0x1c
        /*0052*/ 	.short	(.L_19 - .L_18)


	//   ....[0]....
.L_18:
        /*0054*/ 	.word	0x000001f0


	//   ....[1]....
        /*0058*/ 	.word	0x00000210


	//----- nvinfo : EIATTR_REQNTID
	.align		4
.L_19:
        /*005c*/ 	.byte	0x04, 0x10
        /*005e*/ 	.short	(.L_21 - .L_20)
.L_20:
        /*0060*/ 	.word	0x00000080
        /*0064*/ 	.word	0x00000001
        /*0068*/ 	.word	0x00000001


	//----- nvinfo : EIATTR_CBANK_PARAM_SIZE
	.align		4
.L_21:
        /*006c*/ 	.byte	0x03, 0x19
        /*006e*/ 	.short	0x001c


	//----- nvinfo : EIATTR_PARAM_CBANK
	.align		4
        /*0070*/ 	.byte	0x04, 0x0a
        /*0072*/ 	.short	(.L_23 - .L_22)
	.align		4
.L_22:
        /*0074*/ 	.word	index@(.nv.constant0.triton_poi_fused_clone_native_batch_norm_backward_36)
        /*0078*/ 	.short	0x0210
        /*007a*/ 	.short	0x001c


	//----- nvinfo : EIATTR_SW_WAR
	.align		4
.L_23:
        /*007c*/ 	.byte	0x04, 0x36
        /*007e*/ 	.short	(.L_25 - .L_24)
.L_24:
        /*0080*/ 	.word	0x00000008
.L_25:


//--------------------- .nv.callgraph             --------------------------
	.section	.nv.callgraph,"",@"SHT_CUDA_CALLGRAPH"
	.align	4
	.sectionentsize	8
	.align		4
        /*0000*/ 	.word	0x00000000
	.align		4
        /*0004*/ 	.word	0xffffffff
	.align		4
        /*0008*/ 	.word	0x00000000
	.align		4
        /*000c*/ 	.word	0xfffffffe
	.align		4
        /*0010*/ 	.word	0x00000000
	.align		4
        /*0014*/ 	.word	0xfffffffd
	.align		4
        /*0018*/ 	.word	0x00000000
	.align		4
        /*001c*/ 	.word	0xfffffffc


//--------------------- .text.triton_poi_fused_clone_native_batch_norm_backward_36 --------------------------
	.section	.text.triton_poi_fused_clone_native_batch_norm_backward_36,"ax",@progbits
	.align	128
        .global         triton_poi_fused_clone_native_batch_norm_backward_36
        .type           triton_poi_fused_clone_native_batch_norm_backward_36,@function
        .size           triton_poi_fused_clone_native_batch_norm_backward_36,(.L_x_1 - triton_poi_fused_clone_native_batch_norm_backward_36)
        .other          triton_poi_fused_clone_native_batch_norm_backward_36,@"STO_CUDA_ENTRY STV_DEFAULT"
triton_poi_fused_clone_native_batch_norm_backward_36:
.text.triton_poi_fused_clone_native_batch_norm_backward_36:
[----:B------:R-:W0:Y:S02]  /*0000*/  LDC R1, c[0x0][0x28] ;  /* 0x00000a00ff017b82 */ /* 0x000e240000000800 */
[----:B------:R-:W1:Y:S01]  /*0010*/  S2R R0, SR_TID.X ;  /* 0x0000000000007919 */ /* 0x000e620000002100 */
[----:B------:R-:W2:Y:S01]  /*0020*/  LDC.64 R2, c[0x0][0x210] ;  /* 0x00008400ff027b82 */ /* 0x000ea20000000a00 */
[----:B------:R-:W-:Y:S01]  /*0030*/  ULDC.64 UR4, c[0x0][0x208] ;  /* 0x0000820000047ab9 */ /* 0x000fe20000000a00 */
[----:B------:R-:W3:Y:S06]  /*0040*/  S2R R9, SR_CTAID.X ;  /* 0x0000000000097919 */ /* 0x000eec0000002500 */
[----:B------:R-:W4:Y:S01]  /*0050*/  LDC.64 R4, c[0x0][0x218] ;  /* 0x00008600ff047b82 */ /* 0x000f220000000a00 */
[----:B-1----:R-:W-:-:S04]  /*0060*/  LOP3.LUT R0, R0, 0x7f, RZ, 0xc0, !PT ;  /* 0x0000007f00007812 */ /* 0x002fc800078ec0ff */
[----:B---3--:R-:W-:-:S04]  /*0070*/  LEA R9, R9, R0, 0x7 ;  /* 0x0000000009097211 */ /* 0x008fc800078e38ff */
[C---:B------:R-:W-:Y:S01]  /*0080*/  ISETP.GE.AND P0, PT, R9.reuse, 0x1600, PT ;  /* 0x000016000900780c */ /* 0x040fe20003f06270 */
[----:B------:R-:W-:-:S05]  /*0090*/  IMAD.HI R0, R9, 0x2e8ba2e9, RZ ;  /* 0x2e8ba2e909007827 */ /* 0x000fca00078e02ff */
[----:B------:R-:W-:-:S04]  /*00a0*/  SHF.R.U32.HI R7, RZ, 0x1f, R0 ;  /* 0x0000001fff077819 */ /* 0x000fc80000011600 */
[CC--:B------:R-:W-:Y:S02]  /*00b0*/  LEA.HI.SX32 R6, R0.reuse, R7.reuse, 0x1a ;  /* 0x0000000700067211 */ /* 0x0c0fe400078fd2ff */
[-C--:B------:R-:W-:Y:S02]  /*00c0*/  LEA.HI.SX32 R8, R0, R7.reuse, 0x18 ;  /* 0x0000000700087211 */ /* 0x080fe400078fc2ff */
[C---:B------:R-:W-:Y:S01]  /*00d0*/  LEA.HI R10, R6.reuse, R6, RZ, 0x2 ;  /* 0x00000006060a7211 */ /* 0x040fe200078f10ff */
[----:B------:R-:W-:Y:S01]  /*00e0*/  IMAD R11, R6, -0x160, R9 ;  /* 0xfffffea0060b7824 */ /* 0x000fe200078e0209 */
[----:B------:R-:W-:-:S03]  /*00f0*/  LEA.HI.SX32 R0, R0, R7, 0x1c ;  /* 0x0000000700007211 */ /* 0x000fc600078fe2ff */
[----:B------:R-:W-:Y:S01]  /*0100*/  IMAD R8, R8, 0x898, R11 ;  /* 0x0000089808087824 */ /* 0x000fe200078e020b */
[----:B------:R-:W-:Y:S01]  /*0110*/  LOP3.LUT R11, R10, 0xfffffffc, RZ, 0xc0, !PT ;  /* 0xfffffffc0a0b7812 */ /* 0x000fe200078ec0ff */
[----:B------:R-:W-:Y:S02]  /*0120*/  IMAD R7, R0, -0x58, R9 ;  /* 0xffffffa800077824 */ /* 0x000fe400078e0209 */
[----:B------:R-:W-:Y:S01]  /*0130*/  VIADD R8, R8, 0x210 ;  /* 0x0000021008087836 */ /* 0x000fe20000000000 */
[----:B------:R-:W-:Y:S01]  /*0140*/  IADD3 R11, R6, -R11, RZ ;  /* 0x8000000b060b7210 */ /* 0x000fe20007ffe0ff */
[----:B------:R-:W-:Y:S02]  /*0150*/  IMAD.MOV.U32 R0, RZ, RZ, RZ ;  /* 0x000000ffff007224 */ /* 0x000fe400078e00ff */
[----:B----4-:R-:W-:Y:S02]  /*0160*/  IMAD.WIDE R4, R7, 0x4, R4 ;  /* 0x0000000407047825 */ /* 0x010fe400078e0204 */
[----:B------:R-:W1:Y:S02]  /*0170*/  LDC.64 R6, c[0x0][0x220] ;  /* 0x00008800ff067b82 */ /* 0x000e640000000a00 */
[----:B------:R-:W-:-:S04]  /*0180*/  IMAD R11, R11, 0x1b8, R8 ;  /* 0x000001b80b0b7824 */ /* 0x000fc800078e0208 */
[----:B--2---:R-:W-:Y:S01]  /*0190*/  IMAD.WIDE R2, R11, 0x4, R2 ;  /* 0x000000040b027825 */ /* 0x004fe200078e0202 */
[----:B------:R-:W-:-:S04]  /*01a0*/  HFMA2.MMA R11, -RZ, RZ, 0, 0 ;  /* 0x00000000ff0b7435 */ /* 0x000fc800000001ff */
[----:B------:R-:W2:Y:S06]  /*01b0*/  @!P0 LDG.E R0, desc[UR4][R2.64] ;  /* 0x0000000402008981 */ /* 0x000eac000c1e1900 */
[----:B------:R-:W2:Y:S01]  /*01c0*/  @!P0 LDG.E.EL R11, desc[UR4][R4.64] ;  /* 0x00000004040b8981 */ /* 0x000ea2000c2e1900 */
[----:B-1----:R-:W-:-:S04]  /*01d0*/  IMAD.WIDE R6, R9, 0x4, R6 ;  /* 0x0000000409067825 */ /* 0x002fc800078e0206 */
[----:B--2---:R-:W-:Y:S01]  /*01e0*/  FADD R11, -R11, R0 ;  /* 0x000000000b0b7221 */ /* 0x004fe20000000100 */
[----:B------:R-:W-:Y:S06]  /*01f0*/  @P0 EXIT ;  /* 0x000000000000094d */ /* 0x000fec0003800000 */
[----:B------:R-:W-:Y:S01]  /*0200*/  STG.E desc[UR4][R6.64], R11 ;  /* 0x0000000b06007986 */ /* 0x000fe2000c101904 */
[----:B------:R-:W-:Y:S05]  /*0210*/  EXIT ;  /* 0x000000000000794d */ /* 0x000fea0003800000 */
.L_x_0:
[----:B------:R-:W-:-:S00]  /*0220*/  BRA `(.L_x_0) ;  /* 0xfffffffc00fc7947 */ /* 0x000fc0000383ffff */
[----:B------:R-:W-:-:S00]  /*0230*/  NOP ;  /* 0x0000000000007918 */ /* 0x000fc00000000000 */
        /* <DEDUP_REMOVED lines=12> */
.L_x_1:


//--------------------- .nv.constant0.triton_poi_fused_clone_native_batch_norm_backward_36 --------------------------
	.section	.nv.constant0.triton_poi_fused_clone_native_batch_norm_backward_36,"a",@progbits
	.sectionflags	@""
	.align	4
.nv.constant0.triton_poi_fused_clone_native_batch_norm_backward_36:
	.zero		556
